	.headerflags	@"EF_CUDA_TEXMODE_UNIFIED EF_CUDA_64BIT_ADDRESS EF_CUDA_SM86 EF_CUDA_VIRTUAL_SM(EF_CUDA_SM86)"
	.elftype	@"ET_EXEC"


//--------------------- .nv.info                  --------------------------
	.section	.nv.info,"",@"SHT_CUDA_INFO"
	.align	4


	//----- nvinfo : EIATTR_REGCOUNT
	.align		4
        /*0000*/ 	.byte	0x04, 0x2f
        /*0002*/ 	.short	(.L_1 - .L_0)
	.align		4
.L_0:
        /*0004*/ 	.word	index@(triton_mm)
        /*0008*/ 	.word	0x00000040


	//----- nvinfo : EIATTR_MIN_STACK_SIZE
	.align		4
.L_1:
        /*000c*/ 	.byte	0x04, 0x12
        /*000e*/ 	.short	(.L_3 - .L_2)
	.align		4
.L_2:
        /*0010*/ 	.word	index@(triton_mm)
        /*0014*/ 	.word	0x00000000


	//----- nvinfo : EIATTR_FRAME_SIZE
	.align		4
.L_3:
        /*0018*/ 	.byte	0x04, 0x11
        /*001a*/ 	.short	(.L_5 - .L_4)
	.align		4
.L_4:
        /*001c*/ 	.word	index@(triton_mm)
        /*0020*/ 	.word	0x00000000


	//----- nvinfo : EIATTR_MIN_STACK_SIZE
	.align		4
.L_5:
        /*0024*/ 	.byte	0x04, 0x12
        /*0026*/ 	.short	(.L_7 - .L_6)
	.align		4
.L_6:
        /*0028*/ 	.word	index@(triton_mm)
        /*002c*/ 	.word	0x00000000
.L_7:


//--------------------- .nv.info.triton_mm        --------------------------
	.section	.nv.info.triton_mm,"",@"SHT_CUDA_INFO"
	.sectionflags	@""
	.align	4


	//----- nvinfo : EIATTR_CUDA_API_VERSION
	.align		4
        /*0000*/ 	.byte	0x04, 0x37
        /*0002*/ 	.short	(.L_9 - .L_8)
.L_8:
        /*0004*/ 	.word	0x0000007c


	//----- nvinfo : EIATTR_SW2861232_WAR
	.align		4
.L_9:
        /*0008*/ 	.byte	0x01, 0x35
	.zero		2


	//----- nvinfo : EIATTR_PARAM_CBANK
	.align		4
        /*000c*/ 	.byte	0x04, 0x0a
        /*000e*/ 	.short	(.L_11 - .L_10)
	.align		4
.L_10:
        /*0010*/ 	.word	index@(.nv.constant0.triton_mm)
        /*0014*/ 	.short	0x0160
        /*0016*/ 	.short	0x0020


	//----- nvinfo : EIATTR_CBANK_PARAM_SIZE
	.align		4
.L_11:
        /*0018*/ 	.byte	0x03, 0x19
        /*001a*/ 	.short	0x0020


	//----- nvinfo : EIATTR_KPARAM_INFO
	.align		4
        /*001c*/ 	.byte	0x04, 0x17
        /*001e*/ 	.short	(.L_13 - .L_12)
.L_12:
        /*0020*/ 	.word	0x00000000
        /*0024*/ 	.short	0x0003
        /*0026*/ 	.short	0x0018
        /*0028*/ 	.byte	0x00, 0xf4, 0x21, 0x00


	//----- nvinfo : EIATTR_KPARAM_INFO
	.align		4
.L_13:
        /*002c*/ 	.byte	0x04, 0x17
        /*002e*/ 	.short	(.L_15 - .L_14)
.L_14:
        /*0030*/ 	.word	0x00000000
        /*0034*/ 	.short	0x0002
        /*0036*/ 	.short	0x0010
        /*0038*/ 	.byte	0x00, 0xf4, 0x21, 0x00


	//----- nvinfo : EIATTR_KPARAM_INFO
	.align		4
.L_15:
        /*003c*/ 	.byte	0x04, 0x17
        /*003e*/ 	.short	(.L_17 - .L_16)
.L_16:
        /*0040*/ 	.word	0x00000000
        /*0044*/ 	.short	0x0001
        /*0046*/ 	.short	0x0008
        /*0048*/ 	.byte	0x00, 0xf4, 0x21, 0x00


	//----- nvinfo : EIATTR_KPARAM_INFO
	.align		4
.L_17:
        /*004c*/ 	.byte	0x04, 0x17
        /*004e*/ 	.short	(.L_19 - .L_18)
.L_18:
        /*0050*/ 	.word	0x00000000
        /*0054*/ 	.short	0x0000
        /*0056*/ 	.short	0x0000
        /*0058*/ 	.byte	0x00, 0xf4, 0x21, 0x00


	//----- nvinfo : EIATTR_MAXREG_COUNT
	.align		4
.L_19:
        /*005c*/ 	.byte	0x03, 0x1b
        /*005e*/ 	.short	0x00ff


	//----- nvinfo : EIATTR_EXIT_INSTR_OFFSETS
	.align		4
        /*0060*/ 	.byte	0x04, 0x1c
        /*0062*/ 	.short	(.L_21 - .L_20)


	//   ....[0]....
.L_20:
        /*0064*/ 	.word	0x000019d0


	//   ....[1]....
        /*0068*/ 	.word	0x00001a20


	//----- nvinfo : EIATTR_REQNTID
	.align		4
.L_21:
        /*006c*/ 	.byte	0x04, 0x10
        /*006e*/ 	.short	(.L_23 - .L_22)
.L_22:
        /*0070*/ 	.word	0x00000100
        /*0074*/ 	.word	0x00000001
        /*0078*/ 	.word	0x00000001
.L_23:


//--------------------- .nv.callgraph             --------------------------
	.section	.nv.callgraph,"",@"SHT_CUDA_CALLGRAPH"
	.align	4
	.sectionentsize	8
	.align		4
        /*0000*/ 	.word	0x00000000
	.align		4
        /*0004*/ 	.word	0xffffffff
	.align		4
        /*0008*/ 	.word	0x00000000
	.align		4
        /*000c*/ 	.word	0xfffffffe
	.align		4
        /*0010*/ 	.word	0x00000000
	.align		4
        /*0014*/ 	.word	0xfffffffd
	.align		4
        /*0018*/ 	.word	0x00000000
	.align		4
        /*001c*/ 	.word	0xfffffffc


//--------------------- .nv.rel.action            --------------------------
	.section	.nv.rel.action,"",@"SHT_CUDA_RELOCINFO"
	.align	8
	.sectionentsize	8
        /*0000*/ 	.byte	0x73, 0x00, 0x00, 0x00, 0x00, 0x00, 0x00, 0x00, 0x00, 0x00, 0x00, 0x11, 0x25, 0x00, 0x05, 0x36


//--------------------- .nv.constant0.triton_mm   --------------------------
	.section	.nv.constant0.triton_mm,"a",@progbits
	.sectionflags	@""
	.align	4
.nv.constant0.triton_mm:
	.zero		384


//--------------------- .text.triton_mm           --------------------------
	.section	.text.triton_mm,"ax",@progbits
	.sectionflags	@"SHF_BARRIERS=1"
	.sectioninfo	@"SHI_REGISTERS=64"
	.align	128
        .global         triton_mm
        .type           triton_mm,@function
        .size           triton_mm,(.L_x_2 - triton_mm)
        .other          triton_mm,@"STO_CUDA_ENTRY STV_DEFAULT"
triton_mm:
.text.triton_mm:
[----:B------:R-:W-:Y:S02]  /*0000*/  IMAD.MOV.U32 R1, RZ, RZ, c[0x0][0x28] ;  /* 0x00000a00ff017624 */ /* 0x000fe400078e00ff */
[----:B------:R-:W1:Y:S01]  /*0010*/  S2R R9, SR_CTAID.X ;  /* 0x0000000000097919 */ /* 0x000e620000002500 */
[----:B------:R-:W-:Y:S01]  /*0020*/  IMAD.MOV.U32 R5, RZ, RZ, -0x8 ;  /* 0xfffffff8ff057424 */ /* 0x000fe200078e00ff */
[----:B------:R-:W-:Y:S01]  /*0030*/  ULDC.64 UR6, c[0x0][0x118] ;  /* 0x0000460000067ab9 */ /* 0x000fe20000000a00 */
[----:B------:R-:W-:Y:S01]  /*0040*/  CS2R R52, SRZ ;  /* 0x0000000000347805 */ /* 0x000fe2000001ff00 */
        /* <DEDUP_REMOVED lines=11> */
[----:B------:R-:W-:Y:S01]  /*0100*/  UMOV UR4, 0xffffffff ;  /* 0xffffffff00047882 */ /* 0x000fe20000000000 */
[----:B-1----:R-:W-:-:S05]  /*0110*/  IMAD.HI R0, R9, 0x2aaaaaab, RZ ;  /* 0x2aaaaaab09007827 */ /* 0x002fca00078e02ff */
[----:B------:R-:W-:-:S04]  /*0120*/  SHF.R.U32.HI R3, RZ, 0x1f, R0 ;  /* 0x0000001fff037819 */ /* 0x000fc80000011600 */
[----:B------:R-:W-:-:S05]  /*0130*/  LEA.HI.SX32 R0, R0, R3, 0x1b ;  /* 0x0000000300007211 */ /* 0x000fca00078fdaff */
[C---:B------:R-:W-:Y:S02]  /*0140*/  IMAD R2, R0.reuse, R5, 0x39 ;  /* 0x0000003900027424 */ /* 0x040fe400078e0205 */
[----:B------:R-:W-:-:S03]  /*0150*/  IMAD R7, R0, -0xc0, R9 ;  /* 0xffffff4000077824 */ /* 0x000fc600078e0209 */
[----:B------:R-:W-:Y:S02]  /*0160*/  IMNMX R4, R2, 0x8, PT ;  /* 0x0000000802047817 */ /* 0x000fe40003800200 */
[----:B------:R-:W-:Y:S02]  /*0170*/  IABS R6, R7 ;  /* 0x0000000700067213 */ /* 0x000fe40000000000 */
[-C--:B------:R-:W-:Y:S02]  /*0180*/  IABS R8, R4.reuse ;  /* 0x0000000400087213 */ /* 0x080fe40000000000 */
[-C--:B------:R-:W-:Y:S02]  /*0190*/  IABS R10, R4.reuse ;  /* 0x00000004000a7213 */ /* 0x080fe40000000000 */
[----:B------:R-:W1:Y:S01]  /*01a0*/  I2F.RP R5, R8 ;  /* 0x0000000800057306 */ /* 0x000e620000209400 */
[----:B------:R-:W-:Y:S02]  /*01b0*/  LOP3.LUT R7, R7, R4, RZ, 0x3c, !PT ;  /* 0x0000000407077212 */ /* 0x000fe400078e3cff */
[----:B------:R-:W-:-:S02]  /*01c0*/  IMAD.MOV R10, RZ, RZ, -R10 ;  /* 0x000000ffff0a7224 */ /* 0x000fc400078e0a0a */
[----:B------:R-:W-:-:S03]  /*01d0*/  ISETP.GE.AND P3, PT, R7, RZ, PT ;  /* 0x000000ff0700720c */ /* 0x000fc60003f66270 */
[----:B-1----:R-:W1:Y:S02]  /*01e0*/  MUFU.RCP R5, R5 ;  /* 0x0000000500057308 */ /* 0x002e640000001000 */
[----:B-1----:R-:W-:-:S06]  /*01f0*/  IADD3 R2, R5, 0xffffffe, RZ ;  /* 0x0ffffffe05027810 */ /* 0x002fcc0007ffe0ff */
[----:B------:R1:W2:Y:S02]  /*0200*/  F2I.FTZ.U32.TRUNC.NTZ R3, R2 ;  /* 0x0000000200037305 */ /* 0x0002a4000021f000 */
[----:B-1----:R-:W-:Y:S02]  /*0210*/  IMAD.MOV.U32 R2, RZ, RZ, RZ ;  /* 0x000000ffff027224 */ /* 0x002fe400078e00ff */
[----:B--2---:R-:W-:-:S04]  /*0220*/  IMAD.MOV R11, RZ, RZ, -R3 ;  /* 0x000000ffff0b7224 */ /* 0x004fc800078e0a03 */
[----:B------:R-:W-:-:S04]  /*0230*/  IMAD R11, R11, R8, RZ ;  /* 0x000000080b0b7224 */ /* 0x000fc800078e02ff */
[----:B------:R-:W-:Y:S01]  /*0240*/  IMAD.HI.U32 R3, R3, R11, R2 ;  /* 0x0000000b03037227 */ /* 0x000fe200078e0002 */
[----:B------:R-:W-:-:S05]  /*0250*/  IABS R2, R9 ;  /* 0x0000000900027213 */ /* 0x000fca0000000000 */
[----:B------:R-:W-:-:S04]  /*0260*/  IMAD.HI.U32 R5, R3, R6, RZ ;  /* 0x0000000603057227 */ /* 0x000fc800078e00ff */
[----:B------:R-:W-:-:S04]  /*0270*/  IMAD.HI.U32 R3, R3, R2, RZ ;  /* 0x0000000203037227 */ /* 0x000fc800078e00ff */
[-C--:B------:R-:W-:Y:S02]  /*0280*/  IMAD R6, R5, R10.reuse, R6 ;  /* 0x0000000a05067224 */ /* 0x080fe400078e0206 */
[----:B------:R-:W-:Y:S02]  /*0290*/  IMAD R3, R3, R10, R2 ;  /* 0x0000000a03037224 */ /* 0x000fe400078e0202 */
[----:B------:R-:W1:Y:S01]  /*02a0*/  S2R R2, SR_TID.X ;  /* 0x0000000000027919 */ /* 0x000e620000002100 */
[C---:B------:R-:W-:Y:S02]  /*02b0*/  ISETP.GT.U32.AND P2, PT, R8.reuse, R6, PT ;  /* 0x000000060800720c */ /* 0x040fe40003f44070 */
[----:B------:R-:W-:-:S11]  /*02c0*/  ISETP.GT.U32.AND P0, PT, R8, R3, PT ;  /* 0x000000030800720c */ /* 0x000fd60003f04070 */
[--C-:B------:R-:W-:Y:S01]  /*02d0*/  @!P2 IMAD.IADD R6, R6, 0x1, -R8.reuse ;  /* 0x000000010606a824 */ /* 0x100fe200078e0a08 */
[----:B------:R-:W-:Y:S01]  /*02e0*/  @!P2 IADD3 R5, R5, 0x1, RZ ;  /* 0x000000010505a810 */ /* 0x000fe20007ffe0ff */
[----:B------:R-:W-:Y:S01]  /*02f0*/  @!P0 IMAD.IADD R3, R3, 0x1, -R8 ;  /* 0x0000000103038824 */ /* 0x000fe200078e0a08 */
[----:B------:R-:W-:Y:S02]  /*0300*/  ISETP.GE.AND P2, PT, R9, RZ, PT ;  /* 0x000000ff0900720c */ /* 0x000fe40003f46270 */
[----:B------:R-:W-:Y:S02]  /*0310*/  ISETP.GE.U32.AND P0, PT, R6, R8, PT ;  /* 0x000000080600720c */ /* 0x000fe40003f06070 */
[----:B------:R-:W-:Y:S02]  /*0320*/  ISETP.GT.U32.AND P1, PT, R8, R3, PT ;  /* 0x000000030800720c */ /* 0x000fe40003f24070 */
[--C-:B-1----:R-:W-:Y:S01]  /*0330*/  SHF.R.U32.HI R54, RZ, 0x1, R2.reuse ;  /* 0x00000001ff367819 */ /* 0x102fe20000011602 */
[C---:B------:R-:W-:Y:S01]  /*0340*/  IMAD.SHL.U32 R10, R2.reuse, 0x10, RZ ;  /* 0x00000010020a7824 */ /* 0x040fe200078e00ff */
[----:B------:R-:W-:Y:S01]  /*0350*/  SHF.R.U32.HI R55, RZ, 0x2, R2 ;  /* 0x00000002ff377819 */ /* 0x000fe20000011602 */
[----:B------:R-:W-:Y:S01]  /*0360*/  IMAD.SHL.U32 R61, R2, 0x4, RZ ;  /* 0x00000004023d7824 */ /* 0x000fe200078e00ff */
[----:B------:R-:W-:-:S02]  /*0370*/  SGXT.U32 R54, R54, 0x7 ;  /* 0x000000073636781a */ /* 0x000fc40000000000 */
[----:B------:R-:W-:-:S03]  /*0380*/  SGXT.U32 R55, R55, 0x6 ;  /* 0x000000063737781a */ /* 0x000fc60000000000 */
[----:B------:R-:W-:Y:S02]  /*0390*/  @P0 IADD3 R5, R5, 0x1, RZ ;  /* 0x0000000105050810 */ /* 0x000fe40007ffe0ff */
[----:B------:R-:W-:Y:S01]  /*03a0*/  @!P1 IMAD.IADD R3, R3, 0x1, -R8 ;  /* 0x0000000103039824 */ /* 0x000fe200078e0a08 */
[----:B------:R-:W-:Y:S01]  /*03b0*/  ISETP.NE.AND P0, PT, R4, RZ, PT ;  /* 0x000000ff0400720c */ /* 0x000fe20003f05270 */
[----:B------:R-:W-:Y:S01]  /*03c0*/  IMAD.SHL.U32 R8, R2, 0x8, RZ ;  /* 0x0000000802087824 */ /* 0x000fe200078e00ff */
[----:B------:R-:W-:Y:S01]  /*03d0*/  LOP3.LUT R4, RZ, R4, RZ, 0x33, !PT ;  /* 0x00000004ff047212 */ /* 0x000fe200078e33ff */
[----:B------:R-:W-:Y:S01]  /*03e0*/  @!P3 IMAD.MOV R5, RZ, RZ, -R5 ;  /* 0x000000ffff05b224 */ /* 0x000fe200078e0a05 */
[----:B------:R-:W-:Y:S01]  /*03f0*/  LOP3.LUT R10, R10, 0x10, RZ, 0xc0, !PT ;  /* 0x000000100a0a7812 */ /* 0x000fe200078ec0ff */
[----:B------:R-:W-:Y:S01]  /*0400*/  @!P2 IMAD.MOV R3, RZ, RZ, -R3 ;  /* 0x000000ffff03a224 */ /* 0x000fe200078e0a03 */
[----:B------:R-:W-:Y:S02]  /*0410*/  LOP3.LUT R8, R8, 0x18, RZ, 0xc0, !PT ;  /* 0x0000001808087812 */ /* 0x000fe400078ec0ff */
[----:B------:R-:W-:-:S02]  /*0420*/  SEL R59, R4, R5, !P0 ;  /* 0x00000005043b7207 */ /* 0x000fc40004000000 */
[----:B------:R-:W-:Y:S01]  /*0430*/  SEL R3, R4, R3, !P0 ;  /* 0x0000000304037207 */ /* 0x000fe20004000000 */
[----:B------:R-:W-:Y:S01]  /*0440*/  IMAD.MOV.U32 R4, RZ, RZ, RZ ;  /* 0x000000ffff047224 */ /* 0x000fe200078e00ff */
[----:B------:R-:W-:Y:S01]  /*0450*/  LOP3.LUT R12, R2, 0x80, RZ, 0xc0, !PT ;  /* 0x00000080020c7812 */ /* 0x000fe200078ec0ff */
[----:B------:R-:W-:Y:S02]  /*0460*/  IMAD.SHL.U32 R59, R59, 0x80, RZ ;  /* 0x000000803b3b7824 */ /* 0x000fe400078e00ff */
[----:B------:R-:W-:-:S03]  /*0470*/  IMAD R3, R0, 0x8, R3 ;  /* 0x0000000800037824 */ /* 0x000fc600078e0203 */
[----:B------:R-:W-:Y:S01]  /*0480*/  LOP3.LUT R0, R59, R54, RZ, 0xfc, !PT ;  /* 0x000000363b007212 */ /* 0x000fe200078efcff */
[----:B------:R-:W-:Y:S01]  /*0490*/  IMAD.SHL.U32 R60, R3, 0x40, RZ ;  /* 0x00000040033c7824 */ /* 0x000fe200078e00ff */
[----:B------:R-:W-:-:S03]  /*04a0*/  LOP3.LUT R3, R2, 0x8, RZ, 0xc0, !PT ;  /* 0x0000000802037812 */ /* 0x000fc600078ec0ff */
[----:B------:R-:W-:Y:S01]  /*04b0*/  IMAD.HI R6, R0, 0x2aaaaaab, RZ ;  /* 0x2aaaaaab00067827 */ /* 0x000fe200078e02ff */
[----:B------:R-:W-:-:S04]  /*04c0*/  LOP3.LUT R5, R60, R55, RZ, 0xfc, !PT ;  /* 0x000000373c057212 */ /* 0x000fc800078efcff */
[----:B------:R-:W-:Y:S01]  /*04d0*/  SHF.R.U32.HI R7, RZ, 0x1f, R6 ;  /* 0x0000001fff077819 */ /* 0x000fe20000011606 */
[----:B------:R-:W-:-:S03]  /*04e0*/  IMAD.HI R4, R5, -0x6e5d4c3b, R4 ;  /* 0x91a2b3c505047827 */ /* 0x000fc600078e0204 */
[----:B------:R-:W-:Y:S01]  /*04f0*/  LEA.HI R9, R6, R7, RZ, 0x17 ;  /* 0x0000000706097211 */ /* 0x000fe200078fb8ff */
[C---:B------:R-:W-:Y:S01]  /*0500*/  IMAD.SHL.U32 R6, R3.reuse, 0x2, RZ ;  /* 0x0000000203067824 */ /* 0x040fe200078e00ff */
[----:B------:R-:W-:Y:S02]  /*0510*/  SHF.R.U32.HI R7, RZ, 0x1f, R4 ;  /* 0x0000001fff077819 */ /* 0x000fe40000011604 */
[----:B------:R-:W-:Y:S01]  /*0520*/  LOP3.LUT R3, R3, 0x7, R2, 0xf8, !PT ;  /* 0x0000000703037812 */ /* 0x000fe200078ef802 */
[----:B------:R-:W-:Y:S01]  /*0530*/  IMAD R9, R9, -0xc00, R0 ;  /* 0xfffff40009097824 */ /* 0x000fe200078e0200 */
[----:B------:R-:W-:Y:S02]  /*0540*/  LEA.HI.SX32 R7, R4, R7, 0x15 ;  /* 0x0000000704077211 */ /* 0x000fe400078faaff */
[----:B------:R-:W-:Y:S01]  /*0550*/  LOP3.LUT R0, R8, 0x10, R2, 0x78, !PT ;  /* 0x0000001008007812 */ /* 0x000fe200078e7802 */
[----:B------:R-:W-:Y:S01]  /*0560*/  IMAD R9, R9, 0xc00, R10 ;  /* 0x00000c0009097824 */ /* 0x000fe200078e020a */
[----:B------:R-:W-:Y:S01]  /*0570*/  LOP3.LUT R11, R10, R6, RZ, 0x3c, !PT ;  /* 0x000000060a0b7212 */ /* 0x000fe200078e3cff */
[----:B------:R-:W-:Y:S01]  /*0580*/  IMAD R7, R7, -0xe10, R5 ;  /* 0xfffff1f007077824 */ /* 0x000fe200078e0205 */
[----:B------:R-:W-:Y:S01]  /*0590*/  SHF.R.U32.HI R4, RZ, 0x3, R12 ;  /* 0x00000003ff047819 */ /* 0x000fe2000001160c */
[----:B------:R-:W-:Y:S01]  /*05a0*/  IMAD R55, R55, 0x20, R0 ;  /* 0x0000002037377824 */ /* 0x000fe200078e0200 */
[----:B------:R-:W-:Y:S01]  /*05b0*/  IADD3 R50, P1, R9, c[0x0][0x168], RZ ;  /* 0x00005a0009327a10 */ /* 0x000fe20007f3e0ff */
[----:B------:R-:W-:Y:S01]  /*05c0*/  IMAD R7, R7, 0xc00, R8 ;  /* 0x00000c0007077824 */ /* 0x000fe200078e0208 */
[----:B------:R-:W-:Y:S01]  /*05d0*/  SHF.R.U32.HI R0, RZ, 0x2, R2 ;  /* 0x00000002ff007819 */ /* 0x000fe20000011602 */
[----:B------:R-:W-:Y:S01]  /*05e0*/  IMAD R54, R54, 0x20, R11 ;  /* 0x0000002036367824 */ /* 0x000fe200078e020b */
[----:B------:R-:W-:Y:S01]  /*05f0*/  LEA.HI.X.SX32 R51, R9, c[0x0][0x16c], 0x1, P1 ;  /* 0x00005b0009337a11 */ /* 0x000fe200008f0eff */
[----:B------:R-:W-:Y:S01]  /*0600*/  CS2R R12, SRZ ;  /* 0x00000000000c7805 */ /* 0x000fe2000001ff00 */
[----:B------:R-:W-:Y:S01]  /*0610*/  IADD3 R46, P0, R7, c[0x0][0x160], RZ ;  /* 0x00005800072e7a10 */ /* 0x000fe20007f1e0ff */
[----:B------:R-:W-:Y:S01]  /*0620*/  CS2R R8, SRZ ;  /* 0x0000000000087805 */ /* 0x000fe2000001ff00 */
[----:B------:R-:W-:-:S02]  /*0630*/  LOP3.LUT R10, R0, 0x18, RZ, 0xc0, !PT ;  /* 0x00000018000a7812 */ /* 0x000fc400078ec0ff */
[----:B------:R-:W-:Y:S02]  /*0640*/  LEA.HI.X.SX32 R47, R7, c[0x0][0x164], 0x1, P0 ;  /* 0x00005900072f7a11 */ /* 0x000fe400000f0eff */
[--C-:B------:R-:W-:Y:S02]  /*0650*/  LOP3.LUT R0, R2, 0x10, R61.reuse, 0x48, !PT ;  /* 0x0000001002007812 */ /* 0x100fe400078e483d */
[----:B------:R-:W-:Y:S01]  /*0660*/  LOP3.LUT R5, R3, R4, RZ, 0xfc, !PT ;  /* 0x0000000403057212 */ /* 0x000fe200078efcff */
[----:B------:R1:W-:Y:S01]  /*0670*/  LDGSTS.E.64 [R55+0x3000], [R46.64] ;  /* 0x030000002e377fae */ /* 0x0003e2000b921a46 */
[--C-:B------:R-:W-:Y:S02]  /*0680*/  LOP3.LUT R3, R4, 0xf, R2.reuse, 0xf8, !PT ;  /* 0x0000000f04037812 */ /* 0x100fe400078ef802 */
[----:B------:R-:W-:Y:S01]  /*0690*/  LOP3.LUT R56, R6, 0x10, R61, 0x78, !PT ;  /* 0x0000001006387812 */ /* 0x000fe200078e783d */
[----:B------:R-:W0:Y:S01]  /*06a0*/  LDGDEPBAR ;  /* 0x00000000000079af */ /* 0x000e220000000000 */
[----:B------:R-:W-:Y:S01]  /*06b0*/  LOP3.LUT R11, R10, 0x7, R2, 0xf8, !PT ;  /* 0x000000070a0b7812 */ /* 0x000fe200078ef802 */
[--C-:B------:R-:W-:Y:S01]  /*06c0*/  IMAD R57, R5, 0x20, R0.reuse ;  /* 0x0000002005397824 */ /* 0x100fe200078e0200 */
[----:B------:R-:W-:Y:S01]  /*06d0*/  IADD3 R48, P0, R50, 0x60, RZ ;  /* 0x0000006032307810 */ /* 0x000fe20007f1e0ff */
[----:B------:R2:W-:Y:S01]  /*06e0*/  LDGSTS.E.BYPASS.128 [R54], [R50.64] ;  /* 0x0000000032367fae */ /* 0x0005e2000b901c46 */
[----:B------:R-:W-:Y:S01]  /*06f0*/  IADD3 R49, P1, R46, 0x60, RZ ;  /* 0x000000602e317810 */ /* 0x000fe20007f3e0ff */
[----:B------:R-:W-:Y:S01]  /*0700*/  IMAD R58, R3, 0x20, R0 ;  /* 0x00000020033a7824 */ /* 0x000fe200078e0200 */
[----:B------:R-:W-:Y:S01]  /*0710*/  CS2R R4, SRZ ;  /* 0x0000000000047805 */ /* 0x000fe2000001ff00 */
[----:B------:R-:W0:Y:S01]  /*0720*/  LDGDEPBAR ;  /* 0x00000000000079af */ /* 0x000e220000000000 */
[----:B------:R-:W-:Y:S01]  /*0730*/  IMAD R56, R11, 0x20, R56 ;  /* 0x000000200b387824 */ /* 0x000fe200078e0238 */
[----:B------:R-:W-:Y:S01]  /*0740*/  CS2R R6, SRZ ;  /* 0x0000000000067805 */ /* 0x000fe2000001ff00 */
[----:B------:R-:W-:Y:S01]  /*0750*/  IMAD.MOV.U32 R0, RZ, RZ, 0x2 ;  /* 0x00000002ff007424 */ /* 0x000fe200078e00ff */
[----:B------:R-:W-:Y:S01]  /*0760*/  BAR.SYNC.DEFER_BLOCKING 0x0 ;  /* 0x0000000000007b1d */ /* 0x000fe20000010000 */
[----:B------:R-:W-:Y:S01]  /*0770*/  CS2R R10, SRZ ;  /* 0x00000000000a7805 */ /* 0x000fe2000001ff00 */
[----:B------:R-:W-:-:S04]  /*0780*/  IADD3 R57, R57, 0x400, RZ ;  /* 0x0000040039397810 */ /* 0x000fc80007ffe0ff */
[----:B------:R-:W-:Y:S01]  /*0790*/  @!PT LDS RZ, [RZ] ;  /* 0x00000000fffff984 */ /* 0x000fe20000000800 */
[----:B------:R-:W-:Y:S01]  /*07a0*/  @!PT LDS RZ, [RZ] ;  /* 0x00000000fffff984 */ /* 0x000fe20000000800 */
[----:B------:R-:W-:Y:S01]  /*07b0*/  @!PT LDS RZ, [RZ] ;  /* 0x00000000fffff984 */ /* 0x000fe20000000800 */
[----:B------:R1:W-:Y:S04]  /*07c0*/  LDGSTS.E.64 [R55+0x3800], [R46.64+0x20] ;  /* 0x038000202e377fae */ /* 0x0003e8000b921a46 */
[----:B------:R-:W0:Y:S04]  /*07d0*/  LDGDEPBAR ;  /* 0x00000000000079af */ /* 0x000e280000000000 */
[----:B------:R2:W-:Y:S04]  /*07e0*/  LDGSTS.E.BYPASS.128 [R54+0x1000], [R50.64+0x20] ;  /* 0x0100002032367fae */ /* 0x0005e8000b901c46 */
[----:B------:R-:W0:Y:S04]  /*07f0*/  LDGDEPBAR ;  /* 0x00000000000079af */ /* 0x000e280000000000 */
[----:B------:R-:W-:Y:S06]  /*0800*/  BAR.SYNC.DEFER_BLOCKING 0x0 ;  /* 0x0000000000007b1d */ /* 0x000fec0000010000 */
[----:B------:R-:W-:Y:S01]  /*0810*/  @!PT LDS RZ, [RZ] ;  /* 0x00000000fffff984 */ /* 0x000fe20000000800 */
[----:B------:R-:W-:Y:S01]  /*0820*/  @!PT LDS RZ, [RZ] ;  /* 0x00000000fffff984 */ /* 0x000fe20000000800 */
[----:B------:R-:W-:Y:S01]  /*0830*/  @!PT LDS RZ, [RZ] ;  /* 0x00000000fffff984 */ /* 0x000fe20000000800 */
[----:B------:R1:W-:Y:S04]  /*0840*/  LDGSTS.E.64 [R55+0x4000], [R46.64+0x40] ;  /* 0x040000402e377fae */ /* 0x0003e8000b921a46 */
[----:B------:R-:W0:Y:S04]  /*0850*/  LDGDEPBAR ;  /* 0x00000000000079af */ /* 0x000e280000000000 */
[----:B------:R2:W-:Y:S04]  /*0860*/  LDGSTS.E.BYPASS.128 [R54+0x2000], [R50.64+0x40] ;  /* 0x0200004032367fae */ /* 0x0005e8000b901c46 */
[----:B------:R-:W0:Y:S01]  /*0870*/  LDGDEPBAR ;  /* 0x00000000000079af */ /* 0x000e220000000000 */
[----:B-1----:R-:W-:-:S02]  /*0880*/  IMAD.X R46, RZ, RZ, R47, P1 ;  /* 0x000000ffff2e7224 */ /* 0x002fc400008e062f */
[----:B--2---:R-:W-:Y:S02]  /*0890*/  IMAD.X R50, RZ, RZ, R51, P0 ;  /* 0x000000ffff327224 */ /* 0x004fe400000e0633 */
.L_x_0:
[----:B------:R-:W-:-:S04]  /*08a0*/  DEPBAR.LE SB0, 0x4 ;  /* 0x000081000000791a */ /* 0x000fc80000000000 */
[----:B------:R-:W-:Y:S01]  /*08b0*/  UIADD3 UR4, UR4, 0x1, URZ ;  /* 0x0000000104047890 */ /* 0x000fe2000fffe03f */
[----:B------:R-:W-:Y:S01]  /*08c0*/  IADD3 R0, R0, 0x1, RZ ;  /* 0x0000000100007810 */ /* 0x000fe20007ffe0ff */
[----:B------:R-:W-:Y:S01]  /*08d0*/  IMAD.MOV.U32 R51, RZ, RZ, R50 ;  /* 0x000000ffff337224 */ /* 0x000fe200078e0032 */
[----:B------:R-:W-:Y:S01]  /*08e0*/  BAR.SYNC.DEFER_BLOCKING 0x0 ;  /* 0x0000000000007b1d */ /* 0x000fe20000010000 */
[----:B------:R-:W-:Y:S01]  /*08f0*/  UISETP.GE.AND UP0, UPT, UR4, 0x3, UPT ;  /* 0x000000030400788c */ /* 0x000fe2000bf06270 */
[----:B------:R-:W-:Y:S01]  /*0900*/  ISETP.GE.U32.AND P0, PT, R52, 0x5d, PT ;  /* 0x0000005d3400780c */ /* 0x000fe20003f06070 */
[----:B------:R-:W-:Y:S01]  /*0910*/  IMAD.MOV.U32 R50, RZ, RZ, R48 ;  /* 0x000000ffff327224 */ /* 0x000fe200078e0030 */
[C---:B------:R-:W-:Y:S01]  /*0920*/  ISETP.GE.AND P1, PT, R0.reuse, 0x3, PT ;  /* 0x000000030000780c */ /* 0x040fe20003f26270 */
[----:B------:R-:W-:Y:S01]  /*0930*/  USEL UR4, UR4, URZ, !UP0 ;  /* 0x0000003f04047287 */ /* 0x000fe2000c000000 */
[----:B------:R-:W-:Y:S02]  /*0940*/  ISETP.GE.U32.AND.EX P0, PT, R53, RZ, PT, P0 ;  /* 0x000000ff3500720c */ /* 0x000fe40003f06100 */
[----:B------:R-:W-:Y:S01]  /*0950*/  SEL R0, R0, RZ, !P1 ;  /* 0x000000ff00007207 */ /* 0x000fe20004800000 */
[----:B------:R-:W-:Y:S01]  /*0960*/  ULEA UR5, UR4, 0x3000, 0xb ;  /* 0x0000300004057891 */ /* 0x000fe2000f8e583f */
[----:B------:R-:W-:Y:S01]  /*0970*/  IADD3 R48, P1, R52, 0x1, RZ ;  /* 0x0000000134307810 */ /* 0x000fe20007f3e0ff */
[----:B------:R-:W-:Y:S01]  /*0980*/  IMAD.U32 R47, RZ, RZ, UR4 ;  /* 0x00000004ff2f7e24 */ /* 0x000fe2000f8e00ff */
[----:B------:R-:W-:-:S03]  /*0990*/  UIADD3 UR4, UR4, 0x1, URZ ;  /* 0x0000000104047890 */ /* 0x000fc6000fffe03f */
[----:B------:R-:W-:Y:S01]  /*09a0*/  IMAD R47, R47, 0x1000, R56 ;  /* 0x000010002f2f7824 */ /* 0x000fe200078e0238 */
[----:B------:R-:W-:-:S04]  /*09b0*/  UISETP.GE.AND UP0, UPT, UR4, 0x3, UPT ;  /* 0x000000030400788c */ /* 0x000fc8000bf06270 */
[----:B------:R-:W-:Y:S01]  /*09c0*/  USEL UR4, UR4, URZ, !UP0 ;  /* 0x0000003f04047287 */ /* 0x000fe2000c000000 */
[----:B------:R-:W-:Y:S04]  /*09d0*/  LDSM.16.M88.4 R40, [R58+UR5] ;  /* 0x000000053a28783b */ /* 0x000fe80008000200 */
[----:B------:R-:W1:Y:S04]  /*09e0*/  LDSM.16.M88.2 R16, [R47] ;  /* 0x000000002f10783b */ /* 0x000e680000000100 */
[----:B------:R-:W2:Y:S04]  /*09f0*/  LDSM.16.M88.2 R2, [R47+0x400] ;  /* 0x000400002f02783b */ /* 0x000ea80000000100 */
[----:B------:R-:W3:Y:S04]  /*0a00*/  LDSM.16.M88.2 R18, [R47+0x800] ;  /* 0x000800002f12783b */ /* 0x000ee80000000100 */
[----:B------:R4:W3:Y:S02]  /*0a10*/  LDSM.16.M88.2 R44, [R47+0xc00] ;  /* 0x000c00002f2c783b */ /* 0x0008e40000000100 */
[----:B----4-:R-:W-:-:S02]  /*0a20*/  IMAD.MOV.U32 R47, RZ, RZ, R46 ;  /* 0x000000ffff2f7224 */ /* 0x010fc400078e002e */
[----:B------:R-:W-:Y:S02]  /*0a30*/  IMAD.MOV.U32 R46, RZ, RZ, R49 ;  /* 0x000000ffff2e7224 */ /* 0x000fe400078e0031 */
[----:B------:R-:W-:-:S04]  /*0a40*/  IMAD.U32 R49, RZ, RZ, UR4 ;  /* 0x00000004ff317e24 */ /* 0x000fc8000f8e00ff */
[----:B------:R-:W-:Y:S01]  /*0a50*/  IMAD R49, R49, 0x1000, R56 ;  /* 0x0000100031317824 */ /* 0x000fe200078e0238 */
[C---:B-1----:R-:W-:Y:S08]  /*0a60*/  IMMA.16832.S8.S8.SAT R8, R40.reuse.ROW, R16.COL, R8 ;  /* 0x0000001028087237 */ /* 0x042ff00000445c08 */
[C---:B--2---:R-:W-:Y:S08]  /*0a70*/  IMMA.16832.S8.S8.SAT R20, R40.reuse.ROW, R2.COL, R20 ;  /* 0x0000000228147237 */ /* 0x044ff00000445c14 */
[C---:B---3--:R-:W-:Y:S08]  /*0a80*/  IMMA.16832.S8.S8.SAT R24, R40.reuse.ROW, R18.COL, R24 ;  /* 0x0000001228187237 */ /* 0x048ff00000445c18 */
[----:B------:R-:W-:Y:S01]  /*0a90*/  IMMA.16832.S8.S8.SAT R28, R40.ROW, R44.COL, R28 ;  /* 0x0000002c281c7237 */ /* 0x000fe20000445c1c */
[----:B------:R-:W1:Y:S01]  /*0aa0*/  LDSM.16.M88.4 R40, [R57+UR5] ;  /* 0x000000053928783b */ /* 0x000e620008000200 */
[----:B------:R-:W-:-:S02]  /*0ab0*/  ULEA UR5, UR4, 0x3000, 0xb ;  /* 0x0000300004057891 */ /* 0x000fc4000f8e583f */
[----:B------:R-:W-:-:S04]  /*0ac0*/  UIADD3 UR4, UR4, 0x1, URZ ;  /* 0x0000000104047890 */ /* 0x000fc8000fffe03f */
[----:B------:R-:W-:-:S04]  /*0ad0*/  UISETP.GE.AND UP0, UPT, UR4, 0x3, UPT ;  /* 0x000000030400788c */ /* 0x000fc8000bf06270 */
[----:B------:R-:W-:Y:S01]  /*0ae0*/  USEL UR4, UR4, URZ, !UP0 ;  /* 0x0000003f04047287 */ /* 0x000fe2000c000000 */
[C---:B-1----:R-:W-:Y:S07]  /*0af0*/  IMMA.16832.S8.S8.SAT R4, R40.reuse.ROW, R16.COL, R4 ;  /* 0x0000001028047237 */ /* 0x042fee0000445c04 */
[C---:B------:R-:W-:Y:S01]  /*0b00*/  IMAD R16, R0.reuse, 0x800, R55 ;  /* 0x0000080000107824 */ /* 0x040fe200078e0237 */
[----:B------:R-:W-:Y:S01]  /*0b10*/  BAR.SYNC.DEFER_BLOCKING 0x0 ;  /* 0x0000000000007b1d */ /* 0x000fe20000010000 */
[C---:B------:R-:W-:Y:S08]  /*0b20*/  IMMA.16832.S8.S8.SAT R32, R40.reuse.ROW, R2.COL, R32 ;  /* 0x0000000228207237 */ /* 0x040ff00000445c20 */
[C---:B------:R-:W-:Y:S08]  /*0b30*/  IMMA.16832.S8.S8.SAT R36, R40.reuse.ROW, R18.COL, R36 ;  /* 0x0000001228247237 */ /* 0x040ff00000445c24 */
[----:B------:R-:W-:Y:S01]  /*0b40*/  IMMA.16832.S8.S8.SAT R12, R40.ROW, R44.COL, R12 ;  /* 0x0000002c280c7237 */ /* 0x000fe20000445c0c */
[----:B------:R-:W-:Y:S01]  /*0b50*/  @!PT LDS RZ, [RZ] ;  /* 0x00000000fffff984 */ /* 0x000fe20000000800 */
[----:B------:R-:W-:Y:S01]  /*0b60*/  @!PT LDS RZ, [RZ] ;  /* 0x00000000fffff984 */ /* 0x000fe20000000800 */
[----:B------:R-:W-:Y:S01]  /*0b70*/  @!PT LDS RZ, [RZ] ;  /* 0x00000000fffff984 */ /* 0x000fe20000000800 */
[----:B------:R1:W-:Y:S04]  /*0b80*/  LDGSTS.E.64 [R16+0x3000], [R46.64], !P0 ;  /* 0x030000002e107fae */ /* 0x0003e8000c121a46 */
[----:B------:R-:W0:Y:S01]  /*0b90*/  LDGDEPBAR ;  /* 0x00000000000079af */ /* 0x000e220000000000 */
[C---:B-1----:R-:W-:Y:S01]  /*0ba0*/  IMAD R16, R0.reuse, 0x1000, R54 ;  /* 0x0000100000107824 */ /* 0x042fe200078e0236 */
[----:B------:R-:W-:-:S04]  /*0bb0*/  IADD3 R0, R0, 0x1, RZ ;  /* 0x0000000100007810 */ /* 0x000fc80007ffe0ff */
[----:B------:R1:W-:Y:S01]  /*0bc0*/  LDGSTS.E.BYPASS.128 [R16], [R50.64], !P0 ;  /* 0x0000000032107fae */ /* 0x0003e2000c101c46 */
[----:B------:R-:W-:Y:S01]  /*0bd0*/  ISETP.GE.U32.AND P0, PT, R48, 0x5d, PT ;  /* 0x0000005d3000780c */ /* 0x000fe20003f06070 */
[----:B------:R-:W-:Y:S01]  /*0be0*/  IMAD.X R48, RZ, RZ, R53, P1 ;  /* 0x000000ffff307224 */ /* 0x000fe200008e0635 */
[----:B------:R-:W-:Y:S01]  /*0bf0*/  ISETP.GE.AND P1, PT, R0, 0x3, PT ;  /* 0x000000030000780c */ /* 0x000fe20003f26270 */
[----:B------:R-:W0:Y:S03]  /*0c00*/  LDGDEPBAR ;  /* 0x00000000000079af */ /* 0x000e260000000000 */
[----:B------:R-:W-:Y:S02]  /*0c10*/  ISETP.GE.U32.AND.EX P0, PT, R48, RZ, PT, P0 ;  /* 0x000000ff3000720c */ /* 0x000fe40003f06100 */
[----:B------:R-:W-:Y:S02]  /*0c20*/  SEL R0, R0, RZ, !P1 ;  /* 0x000000ff00007207 */ /* 0x000fe40004800000 */
[----:B------:R-:W-:Y:S01]  /*0c30*/  IADD3 R48, P1, R52, 0x2, RZ ;  /* 0x0000000234307810 */ /* 0x000fe20007f3e0ff */
[----:B------:R-:W-:-:S04]  /*0c40*/  DEPBAR.LE SB0, 0x4 ;  /* 0x000081000000791a */ /* 0x000fc80000000000 */
[----:B------:R-:W-:Y:S06]  /*0c50*/  BAR.SYNC.DEFER_BLOCKING 0x0 ;  /* 0x0000000000007b1d */ /* 0x000fec0000010000 */
[----:B-1----:R-:W-:Y:S04]  /*0c60*/  LDSM.16.M88.2 R16, [R49] ;  /* 0x000000003110783b */ /* 0x002fe80000000100 */
[----:B------:R-:W1:Y:S04]  /*0c70*/  LDSM.16.M88.4 R40, [R58+UR5] ;  /* 0x000000053a28783b */ /* 0x000e680008000200 */
[----:B------:R-:W2:Y:S04]  /*0c80*/  LDSM.16.M88.2 R2, [R49+0x400] ;  /* 0x000400003102783b */ /* 0x000ea80000000100 */
[----:B------:R-:W3:Y:S04]  /*0c90*/  LDSM.16.M88.2 R18, [R49+0x800] ;  /* 0x000800003112783b */ /* 0x000ee80000000100 */
[----:B------:R4:W3:Y:S02]  /*0ca0*/  LDSM.16.M88.2 R44, [R49+0xc00] ;  /* 0x000c0000312c783b */ /* 0x0008e40000000100 */
[----:B----4-:R-:W-:-:S04]  /*0cb0*/  IMAD.U32 R49, RZ, RZ, UR4 ;  /* 0x00000004ff317e24 */ /* 0x010fc8000f8e00ff */
        /* <DEDUP_REMOVED lines=13> */
[C---:B------:R-:W-:Y:S01]  /*0d90*/  IMAD R17, R0.reuse, 0x1000, R54 ;  /* 0x0000100000117824 */ /* 0x040fe200078e0236 */
[----:B------:R-:W-:Y:S01]  /*0da0*/  IMMA.16832.S8.S8.SAT R32, R40.ROW, R2.COL, R32 ;  /* 0x0000000228207237 */ /* 0x000fe20000445c20 */
[----:B------:R-:W-:-:S07]  /*0db0*/  IADD3 R0, R0, 0x1, RZ ;  /* 0x0000000100007810 */ /* 0x000fce0007ffe0ff */
[C---:B------:R-:W-:Y:S08]  /*0dc0*/  IMMA.16832.S8.S8.SAT R36, R40.reuse.ROW, R18.COL, R36 ;  /* 0x0000001228247237 */ /* 0x040ff00000445c24 */
[----:B------:R-:W-:Y:S01]  /*0dd0*/  IMMA.16832.S8.S8.SAT R12, R40.ROW, R44.COL, R12 ;  /* 0x0000002c280c7237 */ /* 0x000fe20000445c0c */
[----:B------:R-:W-:Y:S01]  /*0de0*/  @!PT LDS RZ, [RZ] ;  /* 0x00000000fffff984 */ /* 0x000fe20000000800 */
[----:B------:R-:W-:Y:S01]  /*0df0*/  @!PT LDS RZ, [RZ] ;  /* 0x00000000fffff984 */ /* 0x000fe20000000800 */
[----:B------:R-:W-:Y:S01]  /*0e00*/  @!PT LDS RZ, [RZ] ;  /* 0x00000000fffff984 */ /* 0x000fe20000000800 */
[----:B------:R1:W-:Y:S04]  /*0e10*/  LDGSTS.E.64 [R16+0x3000], [R46.64+0x20], !P0 ;  /* 0x030000202e107fae */ /* 0x0003e8000c121a46 */
[----:B------:R-:W0:Y:S04]  /*0e20*/  LDGDEPBAR ;  /* 0x00000000000079af */ /* 0x000e280000000000 */
[----:B------:R1:W-:Y:S01]  /*0e30*/  LDGSTS.E.BYPASS.128 [R17], [R50.64+0x20], !P0 ;  /* 0x0000002032117fae */ /* 0x0003e2000c101c46 */
[----:B------:R-:W-:Y:S01]  /*0e40*/  ISETP.GE.U32.AND P0, PT, R48, 0x5d, PT ;  /* 0x0000005d3000780c */ /* 0x000fe20003f06070 */
[----:B------:R-:W-:Y:S01]  /*0e50*/  IMAD.X R48, RZ, RZ, R53, P1 ;  /* 0x000000ffff307224 */ /* 0x000fe200008e0635 */
[----:B------:R-:W-:Y:S01]  /*0e60*/  ISETP.GE.AND P1, PT, R0, 0x3, PT ;  /* 0x000000030000780c */ /* 0x000fe20003f26270 */
[----:B------:R-:W0:Y:S03]  /*0e70*/  LDGDEPBAR ;  /* 0x00000000000079af */ /* 0x000e260000000000 */
[----:B------:R-:W-:-:S02]  /*0e80*/  ISETP.GE.U32.AND.EX P0, PT, R48, RZ, PT, P0 ;  /* 0x000000ff3000720c */ /* 0x000fc40003f06100 */
[----:B------:R-:W-:Y:S01]  /*0e90*/  SEL R0, R0, RZ, !P1 ;  /* 0x000000ff00007207 */ /* 0x000fe20004800000 */
[----:B------:R-:W-:-:S04]  /*0ea0*/  DEPBAR.LE SB0, 0x4 ;  /* 0x000081000000791a */ /* 0x000fc80000000000 */
[----:B------:R-:W-:Y:S06]  /*0eb0*/  BAR.SYNC.DEFER_BLOCKING 0x0 ;  /* 0x0000000000007b1d */ /* 0x000fec0000010000 */
[----:B-1----:R-:W-:Y:S04]  /*0ec0*/  LDSM.16.M88.2 R16, [R49] ;  /* 0x000000003110783b */ /* 0x002fe80000000100 */
[----:B------:R-:W1:Y:S04]  /*0ed0*/  LDSM.16.M88.4 R40, [R58+UR5] ;  /* 0x000000053a28783b */ /* 0x000e680008000200 */
[----:B------:R-:W2:Y:S04]  /*0ee0*/  LDSM.16.M88.2 R2, [R49+0x400] ;  /* 0x000400003102783b */ /* 0x000ea80000000100 */
[----:B------:R-:W3:Y:S04]  /*0ef0*/  LDSM.16.M88.2 R18, [R49+0x800] ;  /* 0x000800003112783b */ /* 0x000ee80000000100 */
[----:B------:R-:W4:Y:S01]  /*0f00*/  LDSM.16.M88.2 R44, [R49+0xc00] ;  /* 0x000c0000312c783b */ /* 0x000f220000000100 */
[C---:B-1----:R-:W-:Y:S08]  /*0f10*/  IMMA.16832.S8.S8.SAT R8, R40.reuse.ROW, R16.COL, R8 ;  /* 0x0000001028087237 */ /* 0x042ff00000445c08 */
[C---:B--2---:R-:W-:Y:S08]  /*0f20*/  IMMA.16832.S8.S8.SAT R20, R40.reuse.ROW, R2.COL, R20 ;  /* 0x0000000228147237 */ /* 0x044ff00000445c14 */
[C---:B---3--:R-:W-:Y:S08]  /*0f30*/  IMMA.16832.S8.S8.SAT R24, R40.reuse.ROW, R18.COL, R24 ;  /* 0x0000001228187237 */ /* 0x048ff00000445c18 */
[----:B----4-:R-:W-:Y:S01]  /*0f40*/  IMMA.16832.S8.S8.SAT R28, R40.ROW, R44.COL, R28 ;  /* 0x0000002c281c7237 */ /* 0x010fe20000445c1c */
[----:B------:R-:W1:Y:S01]  /*0f50*/  LDSM.16.M88.4 R40, [R57+UR5] ;  /* 0x000000053928783b */ /* 0x000e620008000200 */
[----:B------:R-:W-:-:S06]  /*0f60*/  ULEA UR5, UR4, 0x3000, 0xb ;  /* 0x0000300004057891 */ /* 0x000fcc000f8e583f */
[C---:B-1----:R-:W-:Y:S07]  /*0f70*/  IMMA.16832.S8.S8.SAT R4, R40.reuse.ROW, R16.COL, R4 ;  /* 0x0000001028047237 */ /* 0x042fee0000445c04 */
[C---:B------:R-:W-:Y:S01]  /*0f80*/  IMAD R16, R0.reuse, 0x800, R55 ;  /* 0x0000080000107824 */ /* 0x040fe200078e0237 */
[----:B------:R-:W-:Y:S01]  /*0f90*/  BAR.SYNC.DEFER_BLOCKING 0x0 ;  /* 0x0000000000007b1d */ /* 0x000fe20000010000 */
[C---:B------:R-:W-:Y:S01]  /*0fa0*/  IMAD R17, R0.reuse, 0x1000, R54 ;  /* 0x0000100000117824 */ /* 0x040fe200078e0236 */
[----:B------:R-:W-:Y:S01]  /*0fb0*/  IMMA.16832.S8.S8.SAT R32, R40.ROW, R2.COL, R32 ;  /* 0x0000000228207237 */ /* 0x000fe20000445c20 */
[----:B------:R-:W-:-:S06]  /*0fc0*/  IADD3 R0, R0, 0x1, RZ ;  /* 0x0000000100007810 */ /* 0x000fcc0007ffe0ff */
[----:B------:R-:W-:Y:S01]  /*0fd0*/  IMAD.U32 R3, RZ, RZ, UR4 ;  /* 0x00000004ff037e24 */ /* 0x000fe2000f8e00ff */
[----:B------:R-:W-:Y:S03]  /*0fe0*/  IMMA.16832.S8.S8.SAT R36, R40.ROW, R18.COL, R36 ;  /* 0x0000001228247237 */ /* 0x000fe60000445c24 */
[----:B------:R-:W-:-:S05]  /*0ff0*/  IMAD R2, R3, 0x1000, R56 ;  /* 0x0000100003027824 */ /* 0x000fca00078e0238 */
[----:B------:R-:W-:Y:S01]  /*1000*/  IMMA.16832.S8.S8.SAT R12, R40.ROW, R44.COL, R12 ;  /* 0x0000002c280c7237 */ /* 0x000fe20000445c0c */
[----:B------:R-:W-:Y:S01]  /*1010*/  @!PT LDS RZ, [RZ] ;  /* 0x00000000fffff984 */ /* 0x000fe20000000800 */
[----:B------:R-:W-:Y:S01]  /*1020*/  @!PT LDS RZ, [RZ] ;  /* 0x00000000fffff984 */ /* 0x000fe20000000800 */
[----:B------:R-:W-:Y:S01]  /*1030*/  @!PT LDS RZ, [RZ] ;  /* 0x00000000fffff984 */ /* 0x000fe20000000800 */
[----:B------:R1:W-:Y:S04]  /*1040*/  LDGSTS.E.64 [R16+0x3000], [R46.64+0x40], !P0 ;  /* 0x030000402e107fae */ /* 0x0003e8000c121a46 */
[----:B------:R-:W0:Y:S04]  /*1050*/  LDGDEPBAR ;  /* 0x00000000000079af */ /* 0x000e280000000000 */
[----:B------:R1:W-:Y:S04]  /*1060*/  LDGSTS.E.BYPASS.128 [R17], [R50.64+0x40], !P0 ;  /* 0x0000004032117fae */ /* 0x0003e8000c101c46 */
[----:B------:R-:W0:Y:S01]  /*1070*/  LDGDEPBAR ;  /* 0x00000000000079af */ /* 0x000e220000000000 */
[----:B------:R-:W-:-:S04]  /*1080*/  DEPBAR.LE SB0, 0x4 ;  /* 0x000081000000791a */ /* 0x000fc80000000000 */
[----:B------:R-:W-:Y:S06]  /*1090*/  BAR.SYNC.DEFER_BLOCKING 0x0 ;  /* 0x0000000000007b1d */ /* 0x000fec0000010000 */
[----:B------:R-:W-:Y:S04]  /*10a0*/  LDSM.16.M88.2 R44, [R2] ;  /* 0x00000000022c783b */ /* 0x000fe80000000100 */
[----:B------:R-:W2:Y:S04]  /*10b0*/  LDSM.16.M88.4 R40, [R58+UR5] ;  /* 0x000000053a28783b */ /* 0x000ea80008000200 */
[----:B-1----:R-:W1:Y:S04]  /*10c0*/  LDSM.16.M88.4 R16, [R57+UR5] ;  /* 0x000000053910783b */ /* 0x002e680008000200 */
[----:B------:R-:W3:Y:S01]  /*10d0*/  LDSM.16.M88.2 R48, [R2+0x400] ;  /* 0x000400000230783b */ /* 0x000ee20000000100 */
[-C--:B--2---:R-:W-:Y:S08]  /*10e0*/  IMMA.16832.S8.S8.SAT R8, R40.ROW, R44.reuse.COL, R8 ;  /* 0x0000002c28087237 */ /* 0x084ff00000445c08 */
[----:B-1----:R-:W-:Y:S01]  /*10f0*/  IMMA.16832.S8.S8.SAT R4, R16.ROW, R44.COL, R4 ;  /* 0x0000002c10047237 */ /* 0x002fe20000445c04 */
[----:B------:R-:W1:Y:S04]  /*1100*/  LDSM.16.M88.2 R44, [R2+0x800] ;  /* 0x00080000022c783b */ /* 0x000e680000000100 */
[----:B------:R-:W2:Y:S03]  /*1110*/  LDSM.16.M88.2 R2, [R2+0xc00] ;  /* 0x000c00000202783b */ /* 0x000ea60000000100 */
[-C--:B---3--:R-:W-:Y:S08]  /*1120*/  IMMA.16832.S8.S8.SAT R20, R40.ROW, R48.reuse.COL, R20 ;  /* 0x0000003028147237 */ /* 0x088ff00000445c14 */
[----:B------:R-:W-:Y:S01]  /*1130*/  IMMA.16832.S8.S8.SAT R32, R16.ROW, R48.COL, R32 ;  /* 0x0000003010207237 */ /* 0x000fe20000445c20 */
[----:B------:R-:W-:Y:S06]  /*1140*/  BAR.SYNC.DEFER_BLOCKING 0x0 ;  /* 0x0000000000007b1d */ /* 0x000fec0000010000 */
[----:B------:R-:W-:Y:S01]  /*1150*/  IADD3 R49, P2, R46, 0x80, RZ ;  /* 0x000000802e317810 */ /* 0x000fe20007f5e0ff */
[C---:B-1----:R-:W-:Y:S08]  /*1160*/  IMMA.16832.S8.S8.SAT R24, R40.reuse.ROW, R44.COL, R24 ;  /* 0x0000002c28187237 */ /* 0x042ff00000445c18 */
[----:B--2---:R-:W-:Y:S07]  /*1170*/  IMMA.16832.S8.S8.SAT R28, R40.ROW, R2.COL, R28 ;  /* 0x00000002281c7237 */ /* 0x004fee0000445c1c */
[----:B------:R-:W-:Y:S01]  /*1180*/  IADD3 R40, P1, R52, 0x3, RZ ;  /* 0x0000000334287810 */ /* 0x000fe20007f3e0ff */
[----:B------:R-:W-:Y:S03]  /*1190*/  IMMA.16832.S8.S8.SAT R36, R16.ROW, R44.COL, R36 ;  /* 0x0000002c10247237 */ /* 0x000fe60000445c24 */
[----:B------:R-:W-:Y:S01]  /*11a0*/  ISETP.GE.U32.AND P0, PT, R40, 0x5d, PT ;  /* 0x0000005d2800780c */ /* 0x000fe20003f06070 */
[----:B------:R-:W-:Y:S01]  /*11b0*/  IMAD.X R40, RZ, RZ, R53, P1 ;  /* 0x000000ffff287224 */ /* 0x000fe200008e0635 */
[----:B------:R-:W-:-:S03]  /*11c0*/  ISETP.GE.AND P1, PT, R0, 0x3, PT ;  /* 0x000000030000780c */ /* 0x000fc60003f26270 */
[----:B------:R-:W-:Y:S01]  /*11d0*/  IMMA.16832.S8.S8.SAT R12, R16.ROW, R2.COL, R12 ;  /* 0x00000002100c7237 */ /* 0x000fe20000445c0c */
[----:B------:R-:W-:Y:S02]  /*11e0*/  ISETP.GE.U32.AND.EX P0, PT, R40, RZ, PT, P0 ;  /* 0x000000ff2800720c */ /* 0x000fe40003f06100 */
[----:B------:R-:W-:Y:S02]  /*11f0*/  SEL R0, R0, RZ, !P1 ;  /* 0x000000ff00007207 */ /* 0x000fe40004800000 */
[----:B------:R-:W-:-:S03]  /*1200*/  IADD3 R48, P1, R50, 0x80, RZ ;  /* 0x0000008032307810 */ /* 0x000fc60007f3e0ff */
[C---:B------:R-:W-:Y:S02]  /*1210*/  IMAD R40, R0.reuse, 0x800, R55 ;  /* 0x0000080000287824 */ /* 0x040fe400078e0237 */
[----:B------:R-:W-:-:S04]  /*1220*/  IMAD R41, R0, 0x1000, R54 ;  /* 0x0000100000297824 */ /* 0x000fc800078e0236 */
[----:B------:R-:W-:Y:S01]  /*1230*/  @!PT LDS RZ, [RZ] ;  /* 0x00000000fffff984 */ /* 0x000fe20000000800 */
[----:B------:R-:W-:Y:S01]  /*1240*/  @!PT LDS RZ, [RZ] ;  /* 0x00000000fffff984 */ /* 0x000fe20000000800 */
[----:B------:R-:W-:Y:S01]  /*1250*/  @!PT LDS RZ, [RZ] ;  /* 0x00000000fffff984 */ /* 0x000fe20000000800 */
[----:B------:R1:W-:Y:S04]  /*1260*/  LDGSTS.E.64 [R40+0x3000], [R46.64+0x60], !P0 ;  /* 0x030000602e287fae */ /* 0x0003e8000c121a46 */
[----:B------:R-:W0:Y:S04]  /*1270*/  LDGDEPBAR ;  /* 0x00000000000079af */ /* 0x000e280000000000 */
[----:B------:R2:W-:Y:S01]  /*1280*/  LDGSTS.E.BYPASS.128 [R41], [R50.64+0x60], !P0 ;  /* 0x0000006032297fae */ /* 0x0005e2000c101c46 */
[----:B------:R-:W-:-:S03]  /*1290*/  IADD3 R52, P0, R52, 0x4, RZ ;  /* 0x0000000434347810 */ /* 0x000fc60007f1e0ff */
[----:B------:R-:W0:Y:S01]  /*12a0*/  LDGDEPBAR ;  /* 0x00000000000079af */ /* 0x000e220000000000 */
[----:B-1----:R-:W-:Y:S02]  /*12b0*/  IMAD.X R46, RZ, RZ, R47, P2 ;  /* 0x000000ffff2e7224 */ /* 0x002fe400010e062f */
[----:B------:R-:W-:Y:S01]  /*12c0*/  IMAD.X R53, RZ, RZ, R53, P0 ;  /* 0x000000ffff357224 */ /* 0x000fe200000e0635 */
[----:B------:R-:W-:-:S04]  /*12d0*/  ISETP.NE.U32.AND P0, PT, R52, 0x60, PT ;  /* 0x000000603400780c */ /* 0x000fc80003f05070 */
[----:B------:R-:W-:Y:S01]  /*12e0*/  ISETP.NE.AND.EX P0, PT, R53, RZ, PT, P0 ;  /* 0x000000ff3500720c */ /* 0x000fe20003f05300 */
[----:B--2---:R-:W-:-:S12]  /*12f0*/  IMAD.X R50, RZ, RZ, R51, P1 ;  /* 0x000000ffff327224 */ /* 0x004fd800008e0633 */
[----:B------:R-:W-:Y:S05]  /*1300*/  @P0 BRA `(.L_x_0) ;  /* 0xfffff59000000947 */ /* 0x000fea000383ffff */
[----:B------:R-:W1:Y:S01]  /*1310*/  S2R R16, SR_TID.X ;  /* 0x0000000000107919 */ /* 0x000e620000002100 */
[----:B------:R-:W-:-:S04]  /*1320*/  DEPBAR.LE SB0, 0x0 ;  /* 0x000080000000791a */ /* 0x000fc80000000000 */
[----:B------:R-:W2:Y:S01]  /*1330*/  S2R R43, SR_TID.X ;  /* 0x00000000002b7919 */ /* 0x000ea20000002100 */
[----:B------:R-:W-:-:S03]  /*1340*/  LOP3.LUT R59, R59, 0x7c, R61, 0xf8, !PT ;  /* 0x0000007c3b3b7812 */ /* 0x000fc600078ef83d */
[----:B------:R-:W3:Y:S04]  /*1350*/  S2R R42, SR_TID.X ;  /* 0x00000000002a7919 */ /* 0x000ee80000002100 */
[----:B------:R-:W-:Y:S01]  /*1360*/  BAR.SYNC.DEFER_BLOCKING 0x0 ;  /* 0x0000000000007b1d */ /* 0x000fe20000010000 */
[----:B------:R-:W-:Y:S01]  /*1370*/  ISETP.GE.AND P0, PT, R59, 0xc00, PT ;  /* 0x00000c003b00780c */ /* 0x000fe20003f06270 */
[C---:B-1----:R-:W-:Y:S02]  /*1380*/  IMAD.SHL.U32 R2, R16.reuse, 0x20, RZ ;  /* 0x0000002010027824 */ /* 0x042fe400078e00ff */
[----:B------:R-:W-:-:S03]  /*1390*/  IMAD.SHL.U32 R0, R16, 0x2, RZ ;  /* 0x0000000210007824 */ /* 0x000fc600078e00ff */
[----:B------:R-:W-:Y:S02]  /*13a0*/  LOP3.LUT R3, R2, 0x180, RZ, 0xc0, !PT ;  /* 0x0000018002037812 */ /* 0x000fe400078ec0ff */
[----:B--2---:R-:W-:Y:S02]  /*13b0*/  LOP3.LUT R43, R43, 0x10, RZ, 0xc0, !PT ;  /* 0x000000102b2b7812 */ /* 0x004fe400078ec0ff */
[----:B------:R-:W-:Y:S02]  /*13c0*/  LOP3.LUT R0, R3, 0x6, R0, 0xf8, !PT ;  /* 0x0000000603007812 */ /* 0x000fe400078ef800 */
[----:B------:R-:W-:Y:S02]  /*13d0*/  SHF.R.U32.HI R3, RZ, 0x3, R61 ;  /* 0x00000003ff037819 */ /* 0x000fe4000001163d */
[----:B---3--:R-:W-:Y:S01]  /*13e0*/  SHF.R.U32.HI R42, RZ, 0x2, R42 ;  /* 0x00000002ff2a7819 */ /* 0x008fe2000001162a */
[----:B------:R-:W-:Y:S01]  /*13f0*/  IMAD R2, R43, 0x20, R0 ;  /* 0x000000202b027824 */ /* 0x000fe200078e0200 */
[----:B------:R-:W-:Y:S01]  /*1400*/  LOP3.LUT R0, R61, 0x3fc, RZ, 0xc0, !PT ;  /* 0x000003fc3d007812 */ /* 0x000fe200078ec0ff */
[----:B------:R-:W1:Y:S01]  /*1410*/  S2R R43, SR_TID.X ;  /* 0x00000000002b7919 */ /* 0x000e620000002100 */
[----:B------:R-:W-:-:S02]  /*1420*/  LOP3.LUT R3, R3, 0x70, RZ, 0xc0, !PT ;  /* 0x0000007003037812 */ /* 0x000fc400078ec0ff */
[C---:B------:R-:W-:Y:S02]  /*1430*/  LOP3.LUT R17, R0.reuse, 0x400, RZ, 0xfc, !PT ;  /* 0x0000040000117812 */ /* 0x040fe400078efcff */
[C---:B------:R-:W-:Y:S01]  /*1440*/  LOP3.LUT R18, R0.reuse, 0x800, RZ, 0xfc, !PT ;  /* 0x0000080000127812 */ /* 0x040fe200078efcff */
[----:B------:R-:W-:Y:S01]  /*1450*/  IMAD R48, R0, 0x4, R3 ;  /* 0x0000000400307824 */ /* 0x000fe200078e0203 */
[----:B------:R-:W-:Y:S02]  /*1460*/  SHF.R.U32.HI R17, RZ, 0x3, R17 ;  /* 0x00000003ff117819 */ /* 0x000fe40000011611 */
[----:B------:R-:W-:Y:S02]  /*1470*/  LOP3.LUT R42, R42, 0x18, RZ, 0xc0, !PT ;  /* 0x000000182a2a7812 */ /* 0x000fe400078ec0ff */
[----:B------:R-:W-:Y:S02]  /*1480*/  LOP3.LUT R19, R0, 0xc00, RZ, 0xfc, !PT ;  /* 0x00000c0000137812 */ /* 0x000fe400078efcff */
[----:B------:R-:W-:-:S02]  /*1490*/  LOP3.LUT R41, R17, 0xf0, RZ, 0xc0, !PT ;  /* 0x000000f011297812 */ /* 0x000fc400078ec0ff */
[----:B------:R-:W-:Y:S02]  /*14a0*/  SHF.R.U32.HI R18, RZ, 0x3, R18 ;  /* 0x00000003ff127819 */ /* 0x000fe40000011612 */
[----:B------:R-:W-:-:S04]  /*14b0*/  SHF.R.U32.HI R40, RZ, 0x3, R19 ;  /* 0x00000003ff287819 */ /* 0x000fc80000011613 */
[----:B------:R-:W-:Y:S02]  /*14c0*/  LOP3.LUT R45, R40, 0x1f0, RZ, 0xc0, !PT ;  /* 0x000001f0282d7812 */ /* 0x000fe400078ec0ff */
[----:B-1----:R-:W-:-:S05]  /*14d0*/  LOP3.LUT R43, R43, 0x80, RZ, 0xc0, !PT ;  /* 0x000000802b2b7812 */ /* 0x002fca00078ec0ff */
[----:B------:R-:W-:Y:S01]  /*14e0*/  IMAD R2, R43, 0x10, R2 ;  /* 0x000000102b027824 */ /* 0x000fe200078e0202 */
[----:B------:R-:W-:-:S04]  /*14f0*/  LOP3.LUT R43, R18, 0x170, RZ, 0xc0, !PT ;  /* 0x00000170122b7812 */ /* 0x000fc800078ec0ff */
[----:B------:R-:W-:Y:S02]  /*1500*/  IADD3 R3, R2, 0x400, RZ ;  /* 0x0000040002037810 */ /* 0x000fe40007ffe0ff */
[----:B------:R-:W-:Y:S02]  /*1510*/  LOP3.LUT R17, R42, R2, RZ, 0xfc, !PT ;  /* 0x000000022a117212 */ /* 0x000fe400078efcff */
[----:B------:R-:W-:Y:S02]  /*1520*/  SHF.R.U32.HI R2, RZ, 0x3, R2 ;  /* 0x00000003ff027819 */ /* 0x000fe40000011602 */
[----:B------:R-:W-:Y:S01]  /*1530*/  SHF.R.U32.HI R19, RZ, 0x3, R3 ;  /* 0x00000003ff137819 */ /* 0x000fe20000011603 */
[----:B------:R-:W-:Y:S01]  /*1540*/  IMAD R3, R0, 0x4, R41 ;  /* 0x0000000400037824 */ /* 0x000fe200078e0229 */
[----:B------:R-:W-:Y:S01]  /*1550*/  LOP3.LUT R18, R2, 0x1fc, RZ, 0xc0, !PT ;  /* 0x000001fc02127812 */ /* 0x000fe200078ec0ff */
[C---:B------:R-:W-:Y:S01]  /*1560*/  IMAD R2, R0.reuse, 0x4, R43 ;  /* 0x0000000400027824 */ /* 0x040fe200078e022b */
[----:B------:R-:W-:Y:S01]  /*1570*/  LOP3.LUT R40, R19, 0x1f0, RZ, 0xc0, !PT ;  /* 0x000001f013287812 */ /* 0x000fe200078ec0ff */
[----:B------:R-:W-:Y:S01]  /*1580*/  IMAD R0, R0, 0x4, R45 ;  /* 0x0000000400007824 */ /* 0x000fe200078e022d */
[----:B------:R-:W-:Y:S01]  /*1590*/  SHF.R.U32.HI R41, RZ, 0x5, R16 ;  /* 0x00000005ff297819 */ /* 0x000fe20000011610 */
[----:B------:R-:W-:-:S02]  /*15a0*/  IMAD R49, R17, 0x4, R18 ;  /* 0x0000000411317824 */ /* 0x000fc400078e0212 */
[----:B------:R-:W-:Y:S01]  /*15b0*/  IMAD R50, R17, 0x4, R40 ;  /* 0x0000000411327824 */ /* 0x000fe200078e0228 */
[----:B------:R-:W-:Y:S02]  /*15c0*/  SGXT.U32 R41, R41, 0x3 ;  /* 0x000000032929781a */ /* 0x000fe40000000000 */
[----:B------:R-:W-:Y:S02]  /*15d0*/  STS.64 [R49], R8 ;  /* 0x0000000831007388 */ /* 0x000fe40000000a00 */
[----:B------:R-:W-:Y:S02]  /*15e0*/  LOP3.LUT R60, R41, R60, RZ, 0xfc, !PT ;  /* 0x0000003c293c7212 */ /* 0x000fe400078efcff */
[----:B------:R-:W-:Y:S02]  /*15f0*/  STS.64 [R50+0x1000], R10 ;  /* 0x0010000a32007388 */ /* 0x000fe40000000a00 */
[C---:B------:R-:W-:Y:S01]  /*1600*/  ISETP.LT.AND P1, PT, R60.reuse, 0xe10, !P0 ;  /* 0x00000e103c00780c */ /* 0x040fe20004721270 */
[C---:B------:R-:W-:Y:S01]  /*1610*/  IMAD R59, R60.reuse, 0xc00, R59 ;  /* 0x00000c003c3b7824 */ /* 0x040fe200078e023b */
[----:B------:R-:W-:Y:S04]  /*1620*/  STS.64 [R49+0x80], R20 ;  /* 0x0000801431007388 */ /* 0x000fe80000000a00 */
[----:B------:R-:W-:Y:S04]  /*1630*/  STS.64 [R50+0x1080], R22 ;  /* 0x0010801632007388 */ /* 0x000fe80000000a00 */
[----:B------:R-:W-:Y:S04]  /*1640*/  STS.64 [R49+0x100], R24 ;  /* 0x0001001831007388 */ /* 0x000fe80000000a00 */
[----:B------:R-:W-:Y:S04]  /*1650*/  STS.64 [R50+0x1100], R26 ;  /* 0x0011001a32007388 */ /* 0x000fe80000000a00 */
[----:B------:R-:W-:Y:S04]  /*1660*/  STS.64 [R49+0x180], R28 ;  /* 0x0001801c31007388 */ /* 0x000fe80000000a00 */
[----:B------:R-:W-:Y:S04]  /*1670*/  STS.64 [R50+0x1180], R30 ;  /* 0x0011801e32007388 */ /* 0x000fe80000000a00 */
[----:B------:R-:W-:Y:S06]  /*1680*/  BAR.SYNC.DEFER_BLOCKING 0x0 ;  /* 0x0000000000007b1d */ /* 0x000fec0000010000 */
[----:B------:R-:W1:Y:S04]  /*1690*/  LDS.128 R16, [R48] ;  /* 0x0000000030107984 */ /* 0x000e680000000c00 */
[----:B------:R-:W2:Y:S04]  /*16a0*/  LDS.128 R40, [R3+0x1000] ;  /* 0x0010000003287984 */ /* 0x000ea80000000c00 */
[----:B------:R-:W3:Y:S04]  /*16b0*/  LDS.128 R8, [R2+0x2000] ;  /* 0x0020000002087984 */ /* 0x000ee80000000c00 */
[----:B------:R-:W4:Y:S04]  /*16c0*/  LDS.128 R20, [R0+0x3000] ;  /* 0x0030000000147984 */ /* 0x000f280000000c00 */
[----:B------:R-:W-:Y:S06]  /*16d0*/  BAR.SYNC.DEFER_BLOCKING 0x0 ;  /* 0x0000000000007b1d */ /* 0x000fec0000010000 */
[----:B------:R1:W-:Y:S04]  /*16e0*/  STS.64 [R49], R4 ;  /* 0x0000000431007388 */ /* 0x0003e80000000a00 */
[----:B------:R2:W-:Y:S04]  /*16f0*/  STS.64 [R50+0x1000], R6 ;  /* 0x0010000632007388 */ /* 0x0005e80000000a00 */
[----:B------:R-:W-:Y:S04]  /*1700*/  STS.64 [R49+0x80], R32 ;  /* 0x0000802031007388 */ /* 0x000fe80000000a00 */
[----:B------:R-:W-:Y:S01]  /*1710*/  STS.64 [R50+0x1080], R34 ;  /* 0x0010802232007388 */ /* 0x000fe20000000a00 */
[----:B-1----:R-:W-:-:S02]  /*1720*/  LOP3.LUT R4, R60, 0x8, RZ, 0xfc, !PT ;  /* 0x000000083c047812 */ /* 0x002fc400078efcff */
[----:B------:R-:W-:Y:S01]  /*1730*/  LOP3.LUT R5, R60, 0x20, RZ, 0xfc, !PT ;  /* 0x000000203c057812 */ /* 0x000fe200078efcff */
[----:B------:R-:W-:Y:S01]  /*1740*/  STS.64 [R49+0x100], R36 ;  /* 0x0001002431007388 */ /* 0x000fe20000000a00 */
[----:B------:R-:W-:Y:S02]  /*1750*/  ISETP.LT.AND P6, PT, R4, 0xe10, !P0 ;  /* 0x00000e100400780c */ /* 0x000fe400047c1270 */
[C---:B------:R-:W-:Y:S01]  /*1760*/  LOP3.LUT R4, R60.reuse, 0x10, RZ, 0xfc, !PT ;  /* 0x000000103c047812 */ /* 0x040fe200078efcff */
[----:B------:R-:W-:Y:S01]  /*1770*/  STS.64 [R50+0x1100], R38 ;  /* 0x0011002632007388 */ /* 0x000fe20000000a00 */
[----:B--2---:R-:W-:Y:S02]  /*1780*/  LOP3.LUT R6, R60, 0x18, RZ, 0xfc, !PT ;  /* 0x000000183c067812 */ /* 0x004fe400078efcff */
[----:B------:R-:W-:Y:S01]  /*1790*/  ISETP.LT.AND P5, PT, R4, 0xe10, !P0 ;  /* 0x00000e100400780c */ /* 0x000fe200047a1270 */
[----:B------:R1:W-:Y:S01]  /*17a0*/  STS.64 [R49+0x180], R12 ;  /* 0x0001800c31007388 */ /* 0x0003e20000000a00 */
[----:B------:R-:W-:Y:S01]  /*17b0*/  IMAD.MOV.U32 R4, RZ, RZ, 0x4 ;  /* 0x00000004ff047424 */ /* 0x000fe200078e00ff */
[----:B------:R-:W-:-:S02]  /*17c0*/  ISETP.LT.AND P3, PT, R5, 0xe10, !P0 ;  /* 0x00000e100500780c */ /* 0x000fc40004761270 */
[----:B------:R2:W-:Y:S01]  /*17d0*/  STS.64 [R50+0x1180], R14 ;  /* 0x0011800e32007388 */ /* 0x0005e20000000a00 */
[----:B------:R-:W-:-:S03]  /*17e0*/  LOP3.LUT R5, R60, 0x30, RZ, 0xfc, !PT ;  /* 0x000000303c057812 */ /* 0x000fc600078efcff */
[----:B------:R-:W-:Y:S01]  /*17f0*/  BAR.SYNC.DEFER_BLOCKING 0x0 ;  /* 0x0000000000007b1d */ /* 0x000fe20000010000 */
[----:B------:R-:W-:Y:S02]  /*1800*/  ISETP.LT.AND P4, PT, R6, 0xe10, !P0 ;  /* 0x00000e100600780c */ /* 0x000fe40004781270 */
[----:B------:R-:W-:Y:S02]  /*1810*/  IADD3 R7, R59, 0x6000, RZ ;  /* 0x000060003b077810 */ /* 0x000fe40007ffe0ff */
[C---:B-1----:R-:W-:Y:S02]  /*1820*/  LOP3.LUT R12, R60.reuse, 0x28, RZ, 0xfc, !PT ;  /* 0x000000283c0c7812 */ /* 0x042fe400078efcff */
[----:B------:R-:W-:Y:S01]  /*1830*/  LOP3.LUT R60, R60, 0x38, RZ, 0xfc, !PT ;  /* 0x000000383c3c7812 */ /* 0x000fe200078efcff */
[----:B------:R-:W-:Y:S01]  /*1840*/  IMAD.WIDE R6, R7, R4, c[0x0][0x170] ;  /* 0x00005c0007067625 */ /* 0x000fe200078e0204 */
[----:B------:R-:W-:Y:S02]  /*1850*/  ISETP.LT.AND P2, PT, R12, 0xe10, !P0 ;  /* 0x00000e100c00780c */ /* 0x000fe40004741270 */
[----:B------:R-:W-:-:S02]  /*1860*/  IADD3 R13, R59, 0xc000, RZ ;  /* 0x0000c0003b0d7810 */ /* 0x000fc40007ffe0ff */
[C---:B--2---:R-:W-:Y:S02]  /*1870*/  IADD3 R15, R59.reuse, 0x12000, RZ ;  /* 0x000120003b0f7810 */ /* 0x044fe40007ffe0ff */
[----:B------:R-:W-:Y:S01]  /*1880*/  IADD3 R33, R59, 0x1e000, RZ ;  /* 0x0001e0003b217810 */ /* 0x000fe20007ffe0ff */
[----:B------:R-:W-:Y:S01]  /*1890*/  IMAD.WIDE R12, R13, R4, c[0x0][0x170] ;  /* 0x00005c000d0c7625 */ /* 0x000fe200078e0204 */
[----:B------:R-:W-:-:S03]  /*18a0*/  IADD3 R35, R59, 0x24000, RZ ;  /* 0x000240003b237810 */ /* 0x000fc60007ffe0ff */
[-C--:B------:R-:W-:Y:S01]  /*18b0*/  IMAD.WIDE R14, R15, R4.reuse, c[0x0][0x170] ;  /* 0x00005c000f0e7625 */ /* 0x080fe200078e0204 */
[----:B------:R-:W1:Y:S04]  /*18c0*/  LDS.128 R24, [R48] ;  /* 0x0000000030187984 */ /* 0x000e680000000c00 */
[----:B------:R-:W2:Y:S04]  /*18d0*/  LDS.128 R28, [R3+0x1000] ;  /* 0x00100000031c7984 */ /* 0x000ea80000000c00 */
[----:B------:R3:W2:Y:S02]  /*18e0*/  LDS.128 R44, [R2+0x2000] ;  /* 0x00200000022c7984 */ /* 0x0006a40000000c00 */
[----:B---3--:R-:W-:-:S05]  /*18f0*/  IMAD.WIDE R2, R59, R4, c[0x0][0x170] ;  /* 0x00005c003b027625 */ /* 0x008fca00078e0204 */
[----:B------:R3:W-:Y:S01]  /*1900*/  @P1 STG.E.128 [R2.64], R16 ;  /* 0x0000001002001986 */ /* 0x0007e2000c101d06 */
[----:B------:R-:W-:Y:S02]  /*1910*/  ISETP.LT.AND P1, PT, R5, 0xe10, !P0 ;  /* 0x00000e100500780c */ /* 0x000fe40004721270 */
[----:B------:R-:W-:Y:S01]  /*1920*/  ISETP.LT.AND P0, PT, R60, 0xe10, !P0 ;  /* 0x00000e103c00780c */ /* 0x000fe20004701270 */
[----:B------:R1:W-:Y:S01]  /*1930*/  @P6 STG.E.128 [R6.64], R40 ;  /* 0x0000002806006986 */ /* 0x0003e2000c101d06 */
[----:B------:R-:W-:-:S03]  /*1940*/  IADD3 R5, R59, 0x18000, RZ ;  /* 0x000180003b057810 */ /* 0x000fc60007ffe0ff */
[----:B------:R2:W-:Y:S04]  /*1950*/  @P5 STG.E.128 [R12.64], R8 ;  /* 0x000000080c005986 */ /* 0x0005e8000c101d06 */
[----:B----4-:R4:W-:Y:S01]  /*1960*/  @P4 STG.E.128 [R14.64], R20 ;  /* 0x000000140e004986 */ /* 0x0109e2000c101d06 */
[----:B---3--:R-:W-:-:S04]  /*1970*/  IMAD.WIDE R2, R5, R4, c[0x0][0x170] ;  /* 0x00005c0005027625 */ /* 0x008fc800078e0204 */
[-C--:B------:R-:W-:Y:S01]  /*1980*/  IMAD.WIDE R16, R33, R4.reuse, c[0x0][0x170] ;  /* 0x00005c0021107625 */ /* 0x080fe200078e0204 */
[----:B-1----:R4:W-:Y:S03]  /*1990*/  @P3 STG.E.128 [R2.64], R24 ;  /* 0x0000001802003986 */ /* 0x0029e6000c101d06 */
[----:B------:R-:W-:Y:S01]  /*19a0*/  IMAD.WIDE R18, R35, R4, c[0x0][0x170] ;  /* 0x00005c0023127625 */ /* 0x000fe200078e0204 */
[----:B--2---:R4:W-:Y:S04]  /*19b0*/  @P2 STG.E.128 [R16.64], R28 ;  /* 0x0000001c10002986 */ /* 0x0049e8000c101d06 */
[----:B------:R4:W-:Y:S01]  /*19c0*/  @P1 STG.E.128 [R18.64], R44 ;  /* 0x0000002c12001986 */ /* 0x0009e2000c101d06 */
[----:B------:R-:W-:Y:S05]  /*19d0*/  @!P0 EXIT ;  /* 0x000000000000894d */ /* 0x000fea0003800000 */
[----:B------:R-:W1:Y:S01]  /*19e0*/  LDS.128 R8, [R0+0x3000] ;  /* 0x0030000000087984 */ /* 0x000e620000000c00 */
[----:B------:R-:W-:-:S05]  /*19f0*/  IADD3 R5, R59, 0x2a000, RZ ;  /* 0x0002a0003b057810 */ /* 0x000fca0007ffe0ff */
[----:B------:R-:W-:-:S05]  /*1a00*/  IMAD.WIDE R4, R5, R4, c[0x0][0x170] ;  /* 0x00005c0005047625 */ /* 0x000fca00078e0204 */
[----:B-1----:R-:W-:Y:S01]  /*1a10*/  STG.E.128 [R4.64], R8 ;  /* 0x0000000804007986 */ /* 0x002fe2000c101d06 */
[----:B------:R-:W-:Y:S05]  /*1a20*/  EXIT ;  /* 0x000000000000794d */ /* 0x000fea0003800000 */
.L_x_1:
[----:B------:R-:W-:-:S00]  /*1a30*/  BRA `(.L_x_1) ;  /* 0xfffffff000007947 */ /* 0x000fc0000383ffff */
[----:B------:R-:W-:-:S00]  /*1a40*/  NOP ;  /* 0x0000000000007918 */ /* 0x000fc00000000000 */
        /* <DEDUP_REMOVED lines=11> */
.L_x_2:


//--------------------- .nv.shared.triton_mm      --------------------------
	.section	.nv.shared.triton_mm,"aw",@nobits
	.sectionflags	@""
	.align	16
